//
// Generated by NVIDIA NVVM Compiler
//
// Compiler Build ID: CL-36424714
// Cuda compilation tools, release 13.0, V13.0.88
// Based on NVVM 20.0.0
//

.version 9.0
.target sm_100
.address_size 64

	// .globl	default_function_kernel

.visible .entry default_function_kernel(
	.param .u64 .ptr .align 1 default_function_kernel_param_0,
	.param .u64 .ptr .align 1 default_function_kernel_param_1
)
.maxntid 24
{
	.reg .pred 	%p<4>;
	.reg .b16 	%rs<4>;
	.reg .b32 	%r<7>;
	.reg .b32 	%f<27>;
	.reg .b64 	%rd<9>;

	ld.param.u64 	%rd1, [default_function_kernel_param_0];
	ld.param.u64 	%rd2, [default_function_kernel_param_1];
	mov.u32 	%r1, %ctaid.x;
	shl.b32 	%r4, %r1, 3;
	mov.u32 	%r2, %tid.x;
	cvt.u16.u32 	%rs1, %r2;
	mul.lo.s16 	%rs2, %rs1, 86;
	shr.u16 	%rs3, %rs2, 8;
	cvt.u32.u16 	%r5, %rs3;
	add.s32 	%r6, %r4, %r5;
	setp.gt.u32 	%p1, %r6, 324;
	@%p1 bra 	$L__BB0_4;
	cvta.to.global.u64 	%rd3, %rd2;
	mad.lo.s32 	%r3, %r1, 24, %r2;
	mul.wide.u32 	%rd4, %r3, 4;
	add.s64 	%rd5, %rd3, %rd4;
	ld.global.nc.f32 	%f1, [%rd5];
	abs.f32 	%f5, %f1;
	setp.ltu.f32 	%p2, %f5, 0f3F8060FE;
	setp.ge.f32 	%p3, %f5, 0f3F8060FE;
	mul.f32 	%f6, %f1, %f1;
	selp.f32 	%f7, %f5, %f6, %p3;
	selp.f32 	%f8, 0f38EB4C3A, 0f38B1E96A, %p3;
	selp.f32 	%f9, 0fBAAE005B, 0fBA574D20, %p3;
	fma.rn.f32 	%f10, %f8, %f7, %f9;
	selp.f32 	%f11, 0f3C09919F, 0f3BAAD5EA, %p3;
	fma.rn.f32 	%f12, %f10, %f7, %f11;
	selp.f32 	%f13, 0fBD24D99A, 0fBCDC1BE7, %p3;
	fma.rn.f32 	%f14, %f12, %f7, %f13;
	selp.f32 	%f15, 0f3E235519, 0f3DE718AF, %p3;
	fma.rn.f32 	%f16, %f14, %f7, %f15;
	selp.f32 	%f17, 0f3F69B4F9, 0fBEC093AC, %p3;
	fma.rn.f32 	%f18, %f16, %f7, %f17;
	selp.f32 	%f19, 0f3F210A14, 0f3E0375D3, %p3;
	fma.rn.f32 	%f20, %f18, %f7, %f19;
	neg.f32 	%f21, %f7;
	selp.f32 	%f22, %f21, %f1, %p3;
	fma.rn.f32 	%f26, %f20, %f22, %f22;
	@%p2 bra 	$L__BB0_3;
	ex2.approx.ftz.f32 	%f23, %f26;
	mov.f32 	%f24, 0f3F800000;
	sub.f32 	%f25, %f24, %f23;
	copysign.f32 	%f26, %f1, %f25;
$L__BB0_3:
	cvta.to.global.u64 	%rd6, %rd1;
	add.s64 	%rd8, %rd6, %rd4;
	st.global.f32 	[%rd8], %f26;
$L__BB0_4:
	ret;

}


// ===== COMPILED SASS (sm_100) =====

	.target	sm_100

	.elftype	@"ET_EXEC"


//--------------------- .note.nv.tkinfo           --------------------------
	.section	.note.nv.tkinfo,"",@"SHT_NOTE"
	.sectionflags	@"SHF_NOTE_NV_TKINFO"
	.tkinfo
        /*0018*/ 	.word	0x00000002
        /*0030*/ 	.string	""
        /*0030*/ 	.string	"ptxas"
        /*0030*/ 	.string	"Cuda compilation tools, release 13.0, V13.0.88"
        /*0030*/ 	.string	"Build cuda_13.0.r13.0/compiler.36424714_0"
        /*0030*/ 	.string	"-arch sm_100 -m 64 "



//--------------------- .note.nv.cuinfo           --------------------------
	.section	.note.nv.cuinfo,"",@"SHT_NOTE"
	.sectionflags	@"SHF_NOTE_NV_CUINFO"
        /*0018*/ 	.short	0x0002
        /*001a*/ 	.short	0x0064
        /*001c*/ 	.short	0x0082
	.zero		2


//--------------------- .nv.info                  --------------------------
	.section	.nv.info,"",@"SHT_CUDA_INFO"
	.align	4


	//----- nvinfo : EIATTR_REGCOUNT
	.align		4
        /*0000*/ 	.byte	0x04, 0x2f
        /*0002*/ 	.short	(.L_1 - .L_0)
	.align		4
.L_0:
        /*0004*/ 	.word	index@(default_function_kernel)
        /*0008*/ 	.word	0x0000000c


	//----- nvinfo : EIATTR_FRAME_SIZE
	.align		4
.L_1:
        /*000c*/ 	.byte	0x04, 0x11
        /*000e*/ 	.short	(.L_3 - .L_2)
	.align		4
.L_2:
        /*0010*/ 	.word	index@(default_function_kernel)
        /*0014*/ 	.word	0x00000000


	//----- nvinfo : EIATTR_MIN_STACK_SIZE
	.align		4
.L_3:
        /*0018*/ 	.byte	0x04, 0x12
        /*001a*/ 	.short	(.L_5 - .L_4)
	.align		4
.L_4:
        /*001c*/ 	.word	index@(default_function_kernel)
        /*0020*/ 	.word	0x00000000
.L_5:


//--------------------- .nv.compat                --------------------------
	.section	.nv.compat,"",@"SHT_CUDA_COMPAT_INFO"
	.align	4
        /*0000*/ 	.byte	0x02, 0x09, 0x00, 0x00, 0x02, 0x02, 0x01, 0x00, 0x02, 0x05, 0x05, 0x00, 0x03, 0x07, 0x01, 0x01
        /*0010*/ 	.byte	0x02, 0x03, 0x00, 0x00, 0x02, 0x06, 0x01, 0x00, 0x04, 0x0b, 0x08, 0x00, 0x01, 0x00, 0x00, 0x00
        /*0020*/ 	.byte	0x00, 0x00, 0x00, 0x00


//--------------------- .nv.info.default_function_kernel --------------------------
	.section	.nv.info.default_function_kernel,"",@"SHT_CUDA_INFO"
	.sectionflags	@""
	.align	4


	//----- nvinfo : EIATTR_CUDA_API_VERSION
	.align		4
        /*0000*/ 	.byte	0x04, 0x37
        /*0002*/ 	.short	(.L_7 - .L_6)
.L_6:
        /*0004*/ 	.word	0x00000082


	//----- nvinfo : EIATTR_KPARAM_INFO
	.align		4
.L_7:
        /*0008*/ 	.byte	0x04, 0x17
        /*000a*/ 	.short	(.L_9 - .L_8)
.L_8:
        /*000c*/ 	.word	0x00000000
        /*0010*/ 	.short	0x0001
        /*0012*/ 	.short	0x0008
        /*0014*/ 	.byte	0x00, 0xf5, 0x21, 0x00


	//----- nvinfo : EIATTR_KPARAM_INFO
	.align		4
.L_9:
        /*0018*/ 	.byte	0x04, 0x17
        /*001a*/ 	.short	(.L_11 - .L_10)
.L_10:
        /*001c*/ 	.word	0x00000000
        /*0020*/ 	.short	0x0000
        /*0022*/ 	.short	0x0000
        /*0024*/ 	.byte	0x00, 0xf5, 0x21, 0x00


	//----- nvinfo : EIATTR_SPARSE_MMA_MASK
	.align		4
.L_11:
        /*0028*/ 	.byte	0x03, 0x50
        /*002a*/ 	.short	0x0000


	//----- nvinfo : EIATTR_MAXREG_COUNT
	.align		4
        /*002c*/ 	.byte	0x03, 0x1b
        /*002e*/ 	.short	0x00ff


	//----- nvinfo : EIATTR_MERCURY_ISA_VERSION
	.align		4
        /*0030*/ 	.byte	0x03, 0x5f
        /*0032*/ 	.short	0x0101


	//----- nvinfo : EIATTR_VRC_CTA_INIT_COUNT
	.align		4
        /*0034*/ 	.byte	0x02, 0x4a
	.zero		1
	.zero		1


	//----- nvinfo : EIATTR_EXIT_INSTR_OFFSETS
	.align		4
        /*0038*/ 	.byte	0x04, 0x1c
        /*003a*/ 	.short	(.L_13 - .L_12)


	//   ....[0]....
.L_12:
        /*003c*/ 	.word	0x000000a0


	//   ....[1]....
        /*0040*/ 	.word	0x000002f0


	//----- nvinfo : EIATTR_MAX_THREADS
	.align		4
.L_13:
        /*0044*/ 	.byte	0x04, 0x05
        /*0046*/ 	.short	(.L_15 - .L_14)
.L_14:
        /*0048*/ 	.word	0x00000018
        /*004c*/ 	.word	0x00000001
        /*0050*/ 	.word	0x00000001


	//----- nvinfo : EIATTR_CBANK_PARAM_SIZE
	.align		4
.L_15:
        /*0054*/ 	.byte	0x03, 0x19
        /*0056*/ 	.short	0x0010


	//----- nvinfo : EIATTR_PARAM_CBANK
	.align		4
        /*0058*/ 	.byte	0x04, 0x0a
        /*005a*/ 	.short	(.L_17 - .L_16)
	.align		4
.L_16:
        /*005c*/ 	.word	index@(.nv.constant0.default_function_kernel)
        /*0060*/ 	.short	0x0380
        /*0062*/ 	.short	0x0010


	//----- nvinfo : EIATTR_SW_WAR
	.align		4
.L_17:
        /*0064*/ 	.byte	0x04, 0x36
        /*0066*/ 	.short	(.L_19 - .L_18)
.L_18:
        /*0068*/ 	.word	0x00000008
.L_19:


//--------------------- .nv.callgraph             --------------------------
	.section	.nv.callgraph,"",@"SHT_CUDA_CALLGRAPH"
	.align	4
	.sectionentsize	8
	.align		4
        /*0000*/ 	.word	0x00000000
	.align		4
        /*0004*/ 	.word	0xffffffff
	.align		4
        /*0008*/ 	.word	0x00000000
	.align		4
        /*000c*/ 	.word	0xfffffffe
	.align		4
        /*0010*/ 	.word	0x00000000
	.align		4
        /*0014*/ 	.word	0xfffffffd
	.align		4
        /*0018*/ 	.word	0x00000000
	.align		4
        /*001c*/ 	.word	0xfffffffc


//--------------------- .text.default_function_kernel --------------------------
	.section	.text.default_function_kernel,"ax",@progbits
	.align	128
        .global         default_function_kernel
        .type           default_function_kernel,@function
        .size           default_function_kernel,(.L_x_1 - default_function_kernel)
        .other          default_function_kernel,@"STO_CUDA_ENTRY STV_DEFAULT"
default_function_kernel:
.text.default_function_kernel:
[----:B------:R-:W-:Y:S01]  /*0000*/  LDC R1, c[0x0][0x37c] ;  /* 0x0000df00ff017b82 */ /* 0x000fe20000000800 */
[----:B------:R-:W0:Y:S01]  /*0010*/  S2R R4, SR_TID.X ;  /* 0x0000000000047919 */ /* 0x000e220000002100 */
[----:B------:R-:W1:Y:S01]  /*0020*/  S2R R5, SR_CTAID.X ;  /* 0x0000000000057919 */ /* 0x000e620000002500 */
[----:B0-----:R-:W-:-:S05]  /*0030*/  PRMT R0, R4, 0x9910, RZ ;  /* 0x0000991004007816 */ /* 0x001fca00000000ff */
[----:B------:R-:W-:-:S05]  /*0040*/  IMAD R0, R0, 0x56, RZ ;  /* 0x0000005600007824 */ /* 0x000fca00078e02ff */
[----:B------:R-:W-:-:S04]  /*0050*/  LOP3.LUT R0, R0, 0xffff, RZ, 0xc0, !PT ;  /* 0x0000ffff00007812 */ /* 0x000fc800078ec0ff */
[----:B------:R-:W-:-:S04]  /*0060*/  SHF.R.U32.HI R0, RZ, 0x8, R0 ;  /* 0x00000008ff007819 */ /* 0x000fc80000011600 */
[----:B------:R-:W-:-:S05]  /*0070*/  LOP3.LUT R0, R0, 0xffff, RZ, 0xc0, !PT ;  /* 0x0000ffff00007812 */ /* 0x000fca00078ec0ff */
[----:B-1----:R-:W-:-:S05]  /*0080*/  IMAD R0, R5, 0x8, R0 ;  /* 0x0000000805007824 */ /* 0x002fca00078e0200 */
[----:B------:R-:W-:-:S13]  /*0090*/  ISETP.GT.U32.AND P0, PT, R0, 0x144, PT ;  /* 0x000001440000780c */ /* 0x000fda0003f04070 */
[----:B------:R-:W-:Y:S05]  /*00a0*/  @P0 EXIT ;  /* 0x000000000000094d */ /* 0x000fea0003800000 */
[----:B------:R-:W0:Y:S01]  /*00b0*/  LDC.64 R2, c[0x0][0x388] ;  /* 0x0000e200ff027b82 */ /* 0x000e220000000a00 */
[----:B------:R-:W1:Y:S01]  /*00c0*/  LDCU.64 UR4, c[0x0][0x358] ;  /* 0x00006b00ff0477ac */ /* 0x000e620008000a00 */
[----:B------:R-:W-:-:S04]  /*00d0*/  IMAD R5, R5, 0x18, R4 ;  /* 0x0000001805057824 */ /* 0x000fc800078e0204 */
[----:B0-----:R-:W-:-:S05]  /*00e0*/  IMAD.WIDE.U32 R2, R5, 0x4, R2 ;  /* 0x0000000405027825 */ /* 0x001fca00078e0002 */
[----:B-1----:R0:W2:Y:S01]  /*00f0*/  LDG.E.CONSTANT R0, desc[UR4][R2.64] ;  /* 0x0000000402007981 */ /* 0x0020a2000c1e9900 */
[----:B------:R-:W-:Y:S02]  /*0100*/  HFMA2 R6, -RZ, RZ, 0.8349609375, 5.424022674560546875e-06 ;  /* 0x3aae005bff067431 */ /* 0x000fe400000001ff */
[----:B------:R-:W-:Y:S01]  /*0110*/  IMAD.MOV.U32 R4, RZ, RZ, 0x38eb4c3a ;  /* 0x38eb4c3aff047424 */ /* 0x000fe200078e00ff */
[----:B------:R-:W-:Y:S01]  /*0120*/  MOV R8, 0x3d24d99a ;  /* 0x3d24d99a00087802 */ /* 0x000fe20000000f00 */
[----:B------:R-:W-:Y:S02]  /*0130*/  IMAD.MOV.U32 R9, RZ, RZ, 0x3c09919f ;  /* 0x3c09919fff097424 */ /* 0x000fe400078e00ff */
[----:B0-----:R-:W-:Y:S02]  /*0140*/  IMAD.MOV.U32 R2, RZ, RZ, 0x3e235519 ;  /* 0x3e235519ff027424 */ /* 0x001fe400078e00ff */
[C---:B--2---:R-:W-:Y:S01]  /*0150*/  FMUL R7, R0.reuse, R0 ;  /* 0x0000000000077220 */ /* 0x044fe20000400000 */
[----:B------:R-:W-:-:S04]  /*0160*/  FSETP.GE.AND P0, PT, |R0|, 1.0029599666595458984, PT ;  /* 0x3f8060fe0000780b */ /* 0x000fc80003f06200 */
[----:B------:R-:W-:Y:S02]  /*0170*/  FSEL R7, |R0|, R7, P0 ;  /* 0x0000000700077208 */ /* 0x000fe40000000200 */
[----:B------:R-:W-:Y:S02]  /*0180*/  FSEL R4, R4, 8.4834944573231041431e-05, P0 ;  /* 0x38b1e96a04047808 */ /* 0x000fe40000000000 */
[----:B------:R-:W-:Y:S02]  /*0190*/  FSEL R6, -R6, -0.00082130916416645050049, P0 ;  /* 0xba574d2006067808 */ /* 0x000fe40000000100 */
[----:B------:R-:W-:Y:S02]  /*01a0*/  FSEL R9, R9, 0.0052134888246655464172, P0 ;  /* 0x3baad5ea09097808 */ /* 0x000fe40000000000 */
[----:B------:R-:W-:Y:S01]  /*01b0*/  FSEL R3, -R8, -0.026868773624300956726, P0 ;  /* 0xbcdc1be708037808 */ /* 0x000fe20000000100 */
[----:B------:R-:W-:Y:S01]  /*01c0*/  FFMA R4, R7, R4, R6 ;  /* 0x0000000407047223 */ /* 0x000fe20000000006 */
[----:B------:R-:W-:-:S03]  /*01d0*/  HFMA2 R6, -RZ, RZ, 1.8525390625, -0.310791015625 ;  /* 0x3f69b4f9ff067431 */ /* 0x000fc600000001ff */
[C---:B------:R-:W-:Y:S01]  /*01e0*/  FFMA R4, R7.reuse, R4, R9 ;  /* 0x0000000407047223 */ /* 0x040fe20000000009 */
[----:B------:R-:W-:Y:S01]  /*01f0*/  FSEL R9, R2, 0.11284004896879196167, P0 ;  /* 0x3de718af02097808 */ /* 0x000fe20000000000 */
[----:B------:R-:W-:Y:S02]  /*0200*/  IMAD.MOV.U32 R2, RZ, RZ, 0x3f210a14 ;  /* 0x3f210a14ff027424 */ /* 0x000fe400078e00ff */
[----:B------:R-:W-:Y:S01]  /*0210*/  FFMA R4, R7, R4, R3 ;  /* 0x0000000407047223 */ /* 0x000fe20000000003 */
[----:B------:R-:W-:-:S03]  /*0220*/  FSEL R3, R6, -0.37612664699554443359, P0 ;  /* 0xbec093ac06037808 */ /* 0x000fc60000000000 */
[----:B------:R-:W-:Y:S01]  /*0230*/  FFMA R4, R7, R4, R9 ;  /* 0x0000000407047223 */ /* 0x000fe20000000009 */
[----:B------:R-:W-:-:S03]  /*0240*/  FSEL R9, R2, 0.12837915122509002686, P0 ;  /* 0x3e0375d302097808 */ /* 0x000fc60000000000 */
[C---:B------:R-:W-:Y:S01]  /*0250*/  FFMA R4, R7.reuse, R4, R3 ;  /* 0x0000000407047223 */ /* 0x040fe20000000003 */
[----:B------:R-:W-:-:S03]  /*0260*/  FSEL R3, -R7, R0, P0 ;  /* 0x0000000007037208 */ /* 0x000fc60000000100 */
[----:B------:R-:W-:-:S04]  /*0270*/  FFMA R4, R7, R4, R9 ;  /* 0x0000000407047223 */ /* 0x000fc80000000009 */
[----:B------:R-:W-:Y:S02]  /*0280*/  FFMA R7, R4, R3, R3 ;  /* 0x0000000304077223 */ /* 0x000fe40000000003 */
[----:B------:R-:W0:Y:S02]  /*0290*/  LDC.64 R2, c[0x0][0x380] ;  /* 0x0000e000ff027b82 */ /* 0x000e240000000a00 */
[----:B------:R-:W1:Y:S02]  /*02a0*/  @P0 MUFU.EX2 R4, R7 ;  /* 0x0000000700040308 */ /* 0x000e640000000800 */
[----:B-1----:R-:W-:Y:S01]  /*02b0*/  @P0 FADD R9, -R4, 1 ;  /* 0x3f80000004090421 */ /* 0x002fe20000000100 */
[----:B0-----:R-:W-:-:S04]  /*02c0*/  IMAD.WIDE.U32 R2, R5, 0x4, R2 ;  /* 0x0000000405027825 */ /* 0x001fc800078e0002 */
[----:B------:R-:W-:-:S05]  /*02d0*/  @P0 LOP3.LUT R7, R9, 0x80000000, R0, 0xb8, !PT ;  /* 0x8000000009070812 */ /* 0x000fca00078eb800 */
[----:B------:R-:W-:Y:S01]  /*02e0*/  STG.E desc[UR4][R2.64], R7 ;  /* 0x0000000702007986 */ /* 0x000fe2000c101904 */
[----:B------:R-:W-:Y:S05]  /*02f0*/  EXIT ;  /* 0x000000000000794d */ /* 0x000fea0003800000 */
.L_x_0:
[----:B------:R-:W-:-:S00]  /*0300*/  BRA `(.L_x_0) ;  /* 0xfffffffc00fc7947 */ /* 0x000fc0000383ffff */
[----:B------:R-:W-:-:S00]  /*0310*/  NOP ;  /* 0x0000000000007918 */ /* 0x000fc00000000000 */
        /* <DEDUP_REMOVED lines=14> */
.L_x_1:


//--------------------- .nv.shared.reserved.0     --------------------------
	.section	.nv.shared.reserved.0,"aw",@nobits
	.weak		__nv_reservedSMEM_offset_0_alias
	.size		__nv_reservedSMEM_offset_0_alias, 0, 64
	.other		__nv_reservedSMEM_offset_0_alias,@"STO_CUDA_RESERVED_SHARED STV_DEFAULT"
__nv_reservedSMEM_offset_0_alias:
	.zero		0
	.zero		64


//--------------------- .nv.constant0.default_function_kernel --------------------------
	.section	.nv.constant0.default_function_kernel,"a",@progbits
	.sectionflags	@""
	.align	4
.nv.constant0.default_function_kernel:
	.zero		912


//--------------------- SYMBOLS --------------------------

	.type		.nv.reservedSmem.offset0,@object
	.size		.nv.reservedSmem.offset0,0x4
